//
// Generated by NVIDIA NVVM Compiler
//
// Compiler Build ID: CL-36424714
// Cuda compilation tools, release 13.0, V13.0.88
// Based on NVVM 20.0.0
//

.version 9.0
.target sm_100
.address_size 64

	// .globl	_Z9globalMaxPiiS_
// _ZZ9globalMaxPiiS_E6subMax has been demoted

.visible .entry _Z9globalMaxPiiS_(
	.param .u64 .ptr .align 1 _Z9globalMaxPiiS__param_0,
	.param .u32 _Z9globalMaxPiiS__param_1,
	.param .u64 .ptr .align 1 _Z9globalMaxPiiS__param_2
)
{
	.reg .pred 	%p<4>;
	.reg .b32 	%r<11>;
	.reg .b64 	%rd<7>;
	// demoted variable
	.shared .align 4 .u32 _ZZ9globalMaxPiiS_E6subMax;
	ld.param.u64 	%rd1, [_Z9globalMaxPiiS__param_0];
	ld.param.u32 	%r4, [_Z9globalMaxPiiS__param_1];
	ld.param.u64 	%rd2, [_Z9globalMaxPiiS__param_2];
	mov.u32 	%r5, %ctaid.x;
	mov.u32 	%r6, %ntid.x;
	mov.u32 	%r1, %tid.x;
	mad.lo.s32 	%r2, %r5, %r6, %r1;
	setp.ge.s32 	%p1, %r2, %r4;
	@%p1 bra 	$L__BB0_5;
	cvta.to.global.u64 	%rd3, %rd1;
	mul.wide.s32 	%rd4, %r2, 4;
	add.s64 	%rd5, %rd3, %rd4;
	ld.global.u32 	%r3, [%rd5];
	setp.ne.s32 	%p2, %r1, 0;
	@%p2 bra 	$L__BB0_3;
	mov.b32 	%r7, 0;
	st.shared.u32 	[_ZZ9globalMaxPiiS_E6subMax], %r7;
$L__BB0_3:
	setp.ne.s32 	%p3, %r1, 0;
	bar.sync 	0;
	atom.shared.max.s32 	%r8, [_ZZ9globalMaxPiiS_E6subMax], %r3;
	bar.sync 	0;
	@%p3 bra 	$L__BB0_5;
	ld.shared.u32 	%r9, [_ZZ9globalMaxPiiS_E6subMax];
	cvta.to.global.u64 	%rd6, %rd2;
	atom.global.max.s32 	%r10, [%rd6], %r9;
$L__BB0_5:
	ret;

}


// ===== COMPILED SASS (sm_100) =====

	.target	sm_100

	.elftype	@"ET_EXEC"


//--------------------- .note.nv.tkinfo           --------------------------
	.section	.note.nv.tkinfo,"",@"SHT_NOTE"
	.sectionflags	@"SHF_NOTE_NV_TKINFO"
	.tkinfo
        /*0018*/ 	.word	0x00000002
        /*0030*/ 	.string	""
        /*0030*/ 	.string	"ptxas"
        /*0030*/ 	.string	"Cuda compilation tools, release 13.0, V13.0.88"
        /*0030*/ 	.string	"Build cuda_13.0.r13.0/compiler.36424714_0"
        /*0030*/ 	.string	"-arch sm_100 -m 64 "



//--------------------- .note.nv.cuinfo           --------------------------
	.section	.note.nv.cuinfo,"",@"SHT_NOTE"
	.sectionflags	@"SHF_NOTE_NV_CUINFO"
        /*0018*/ 	.short	0x0002
        /*001a*/ 	.short	0x0064
        /*001c*/ 	.short	0x0082
	.zero		2


//--------------------- .nv.info                  --------------------------
	.section	.nv.info,"",@"SHT_CUDA_INFO"
	.align	4


	//----- nvinfo : EIATTR_REGCOUNT
	.align		4
        /*0000*/ 	.byte	0x04, 0x2f
        /*0002*/ 	.short	(.L_1 - .L_0)
	.align		4
.L_0:
        /*0004*/ 	.word	index@(_Z9globalMaxPiiS_)
        /*0008*/ 	.word	0x00000008


	//----- nvinfo : EIATTR_FRAME_SIZE
	.align		4
.L_1:
        /*000c*/ 	.byte	0x04, 0x11
        /*000e*/ 	.short	(.L_3 - .L_2)
	.align		4
.L_2:
        /*0010*/ 	.word	index@(_Z9globalMaxPiiS_)
        /*0014*/ 	.word	0x00000000


	//----- nvinfo : EIATTR_MIN_STACK_SIZE
	.align		4
.L_3:
        /*0018*/ 	.byte	0x04, 0x12
        /*001a*/ 	.short	(.L_5 - .L_4)
	.align		4
.L_4:
        /*001c*/ 	.word	index@(_Z9globalMaxPiiS_)
        /*0020*/ 	.word	0x00000000
.L_5:


//--------------------- .nv.compat                --------------------------
	.section	.nv.compat,"",@"SHT_CUDA_COMPAT_INFO"
	.align	4
        /*0000*/ 	.byte	0x02, 0x09, 0x00, 0x00, 0x02, 0x02, 0x01, 0x00, 0x02, 0x05, 0x05, 0x00, 0x03, 0x07, 0x01, 0x01
        /*0010*/ 	.byte	0x02, 0x03, 0x00, 0x00, 0x02, 0x06, 0x01, 0x00, 0x04, 0x0b, 0x08, 0x00, 0x09, 0x00, 0x00, 0x00
        /*0020*/ 	.byte	0x00, 0x00, 0x00, 0x00


//--------------------- .nv.info._Z9globalMaxPiiS_ --------------------------
	.section	.nv.info._Z9globalMaxPiiS_,"",@"SHT_CUDA_INFO"
	.sectionflags	@""
	.align	4


	//----- nvinfo : EIATTR_CUDA_API_VERSION
	.align		4
        /*0000*/ 	.byte	0x04, 0x37
        /*0002*/ 	.short	(.L_7 - .L_6)
.L_6:
        /*0004*/ 	.word	0x00000082


	//----- nvinfo : EIATTR_KPARAM_INFO
	.align		4
.L_7:
        /*0008*/ 	.byte	0x04, 0x17
        /*000a*/ 	.short	(.L_9 - .L_8)
.L_8:
        /*000c*/ 	.word	0x00000000
        /*0010*/ 	.short	0x0002
        /*0012*/ 	.short	0x0010
        /*0014*/ 	.byte	0x00, 0xf5, 0x21, 0x00


	//----- nvinfo : EIATTR_KPARAM_INFO
	.align		4
.L_9:
        /*0018*/ 	.byte	0x04, 0x17
        /*001a*/ 	.short	(.L_11 - .L_10)
.L_10:
        /*001c*/ 	.word	0x00000000
        /*0020*/ 	.short	0x0001
        /*0022*/ 	.short	0x0008
        /*0024*/ 	.byte	0x00, 0xf0, 0x11, 0x00


	//----- nvinfo : EIATTR_KPARAM_INFO
	.align		4
.L_11:
        /*0028*/ 	.byte	0x04, 0x17
        /*002a*/ 	.short	(.L_13 - .L_12)
.L_12:
        /*002c*/ 	.word	0x00000000
        /*0030*/ 	.short	0x0000
        /*0032*/ 	.short	0x0000
        /*0034*/ 	.byte	0x00, 0xf5, 0x21, 0x00


	//----- nvinfo : EIATTR_SPARSE_MMA_MASK
	.align		4
.L_13:
        /*0038*/ 	.byte	0x03, 0x50
        /*003a*/ 	.short	0x0000


	//----- nvinfo : EIATTR_MAXREG_COUNT
	.align		4
        /*003c*/ 	.byte	0x03, 0x1b
        /*003e*/ 	.short	0x00ff


	//----- nvinfo : EIATTR_NUM_BARRIERS
	.align		4
        /*0040*/ 	.byte	0x02, 0x4c
        /*0042*/ 	.byte	0x01
	.zero		1


	//----- nvinfo : EIATTR_MERCURY_ISA_VERSION
	.align		4
        /*0044*/ 	.byte	0x03, 0x5f
        /*0046*/ 	.short	0x0101


	//----- nvinfo : EIATTR_INT_WARP_WIDE_INSTR_OFFSETS
	.align		4
        /*0048*/ 	.byte	0x04, 0x31
        /*004a*/ 	.short	(.L_15 - .L_14)


	//   ....[0]....
.L_14:
        /*004c*/ 	.word	0x000000d0


	//   ....[1]....
        /*0050*/ 	.word	0x00000160


	//----- nvinfo : EIATTR_VRC_CTA_INIT_COUNT
	.align		4
.L_15:
        /*0054*/ 	.byte	0x02, 0x4a
	.zero		1
	.zero		1


	//----- nvinfo : EIATTR_EXIT_INSTR_OFFSETS
	.align		4
        /*0058*/ 	.byte	0x04, 0x1c
        /*005a*/ 	.short	(.L_17 - .L_16)


	//   ....[0]....
.L_16:
        /*005c*/ 	.word	0x00000070


	//   ....[1]....
        /*0060*/ 	.word	0x000001a0


	//   ....[2]....
        /*0064*/ 	.word	0x000001e0


	//----- nvinfo : EIATTR_CBANK_PARAM_SIZE
	.align		4
.L_17:
        /*0068*/ 	.byte	0x03, 0x19
        /*006a*/ 	.short	0x0018


	//----- nvinfo : EIATTR_PARAM_CBANK
	.align		4
        /*006c*/ 	.byte	0x04, 0x0a
        /*006e*/ 	.short	(.L_19 - .L_18)
	.align		4
.L_18:
        /*0070*/ 	.word	index@(.nv.constant0._Z9globalMaxPiiS_)
        /*0074*/ 	.short	0x0380
        /*0076*/ 	.short	0x0018


	//----- nvinfo : EIATTR_SW_WAR
	.align		4
.L_19:
        /*0078*/ 	.byte	0x04, 0x36
        /*007a*/ 	.short	(.L_21 - .L_20)
.L_20:
        /*007c*/ 	.word	0x00000008
.L_21:


//--------------------- .nv.callgraph             --------------------------
	.section	.nv.callgraph,"",@"SHT_CUDA_CALLGRAPH"
	.align	4
	.sectionentsize	8
	.align		4
        /*0000*/ 	.word	0x00000000
	.align		4
        /*0004*/ 	.word	0xffffffff
	.align		4
        /*0008*/ 	.word	0x00000000
	.align		4
        /*000c*/ 	.word	0xfffffffe
	.align		4
        /*0010*/ 	.word	0x00000000
	.align		4
        /*0014*/ 	.word	0xfffffffd
	.align		4
        /*0018*/ 	.word	0x00000000
	.align		4
        /*001c*/ 	.word	0xfffffffc


//--------------------- .text._Z9globalMaxPiiS_   --------------------------
	.section	.text._Z9globalMaxPiiS_,"ax",@progbits
	.align	128
        .global         _Z9globalMaxPiiS_
        .type           _Z9globalMaxPiiS_,@function
        .size           _Z9globalMaxPiiS_,(.L_x_1 - _Z9globalMaxPiiS_)
        .other          _Z9globalMaxPiiS_,@"STO_CUDA_ENTRY STV_DEFAULT"
_Z9globalMaxPiiS_:
.text._Z9globalMaxPiiS_:
[----:B------:R-:W-:Y:S01]  /*0000*/  LDC R1, c[0x0][0x37c] ;  /* 0x0000df00ff017b82 */ /* 0x000fe20000000800 */
[----:B------:R-:W0:Y:S07]  /*0010*/  S2R R0, SR_TID.X ;  /* 0x0000000000007919 */ /* 0x000e2e0000002100 */
[----:B------:R-:W0:Y:S01]  /*0020*/  S2UR UR4, SR_CTAID.X ;  /* 0x00000000000479c3 */ /* 0x000e220000002500 */
[----:B------:R-:W1:Y:S07]  /*0030*/  LDCU UR5, c[0x0][0x388] ;  /* 0x00007100ff0577ac */ /* 0x000e6e0008000800 */
[----:B------:R-:W0:Y:S02]  /*0040*/  LDC R5, c[0x0][0x360] ;  /* 0x0000d800ff057b82 */ /* 0x000e240000000800 */
[----:B0-----:R-:W-:-:S05]  /*0050*/  IMAD R5, R5, UR4, R0 ;  /* 0x0000000405057c24 */ /* 0x001fca000f8e0200 */
[----:B-1----:R-:W-:-:S13]  /*0060*/  ISETP.GE.AND P0, PT, R5, UR5, PT ;  /* 0x0000000505007c0c */ /* 0x002fda000bf06270 */
[----:B------:R-:W-:Y:S05]  /*0070*/  @P0 EXIT ;  /* 0x000000000000094d */ /* 0x000fea0003800000 */
[----:B------:R-:W0:Y:S01]  /*0080*/  LDC.64 R2, c[0x0][0x380] ;  /* 0x0000e000ff027b82 */ /* 0x000e220000000a00 */
[----:B------:R-:W1:Y:S01]  /*0090*/  LDCU.64 UR6, c[0x0][0x358] ;  /* 0x00006b00ff0677ac */ /* 0x000e620008000a00 */
[----:B0-----:R-:W-:-:S06]  /*00a0*/  IMAD.WIDE R2, R5, 0x4, R2 ;  /* 0x0000000405027825 */ /* 0x001fcc00078e0202 */
[----:B-1----:R-:W2:Y:S01]  /*00b0*/  LDG.E R2, desc[UR6][R2.64] ;  /* 0x0000000602027981 */ /* 0x002ea2000c1e1900 */
[----:B------:R-:W0:Y:S01]  /*00c0*/  S2UR UR5, SR_CgaCtaId ;  /* 0x00000000000579c3 */ /* 0x000e220000008800 */
[----:B------:R-:W-:Y:S01]  /*00d0*/  VOTEU.ANY UR4, UPT, PT ;  /* 0x0000000000047886 */ /* 0x000fe200038e0100 */
[----:B------:R-:W-:Y:S01]  /*00e0*/  ISETP.NE.AND P0, PT, R0, RZ, PT ;  /* 0x000000ff0000720c */ /* 0x000fe20003f05270 */
[----:B------:R-:W1:Y:S01]  /*00f0*/  S2R R4, SR_LANEID ;  /* 0x0000000000047919 */ /* 0x000e620000000000 */
[----:B------:R-:W-:-:S06]  /*0100*/  UFLO.U32 UR4, UR4 ;  /* 0x00000004000472bd */ /* 0x000fcc00080e0000 */
[----:B-1----:R-:W-:Y:S01]  /*0110*/  ISETP.EQ.U32.AND P1, PT, R4, UR4, PT ;  /* 0x0000000404007c0c */ /* 0x002fe2000bf22070 */
[----:B------:R-:W-:Y:S02]  /*0120*/  UMOV UR4, 0x400 ;  /* 0x0000040000047882 */ /* 0x000fe40000000000 */
[----:B0-----:R-:W-:-:S09]  /*0130*/  ULEA UR4, UR5, UR4, 0x18 ;  /* 0x0000000405047291 */ /* 0x001fd2000f8ec0ff */
[----:B------:R-:W-:Y:S01]  /*0140*/  @!P0 STS [UR4], RZ ;  /* 0x000000ffff008988 */ /* 0x000fe20008000804 */
[----:B------:R-:W-:Y:S01]  /*0150*/  BAR.SYNC.DEFER_BLOCKING 0x0 ;  /* 0x0000000000007b1d */ /* 0x000fe20000010000 */
[----:B--2---:R-:W-:-:S13]  /*0160*/  CREDUX.MAX.S32 UR8, R2 ;  /* 0x00000000020872cc */ /* 0x004fda0000000200 */
[----:B------:R-:W-:-:S05]  /*0170*/  IMAD.U32 R0, RZ, RZ, UR8 ;  /* 0x00000008ff007e24 */ /* 0x000fca000f8e00ff */
[----:B------:R0:W-:Y:S01]  /*0180*/  @P1 ATOMS.MAX.S32 RZ, [UR4], R0 ;  /* 0x00000000ffff198c */ /* 0x0001e20009000204 */
[----:B------:R-:W-:Y:S06]  /*0190*/  BAR.SYNC.DEFER_BLOCKING 0x0 ;  /* 0x0000000000007b1d */ /* 0x000fec0000010000 */
[----:B------:R-:W-:Y:S05]  /*01a0*/  @P0 EXIT ;  /* 0x000000000000094d */ /* 0x000fea0003800000 */
[----:B------:R-:W1:Y:S01]  /*01b0*/  LDS R5, [UR4] ;  /* 0x00000004ff057984 */ /* 0x000e620008000800 */
[----:B------:R-:W1:Y:S03]  /*01c0*/  LDC.64 R2, c[0x0][0x390] ;  /* 0x0000e400ff027b82 */ /* 0x000e660000000a00 */
[----:B-1----:R-:W-:Y:S01]  /*01d0*/  REDG.E.MAX.S32.STRONG.GPU desc[UR6][R2.64], R5 ;  /* 0x000000050200798e */ /* 0x002fe2000d12e306 */
[----:B------:R-:W-:Y:S05]  /*01e0*/  EXIT ;  /* 0x000000000000794d */ /* 0x000fea0003800000 */
.L_x_0:
[----:B------:R-:W-:-:S00]  /*01f0*/  BRA `(.L_x_0) ;  /* 0xfffffffc00fc7947 */ /* 0x000fc0000383ffff */
[----:B------:R-:W-:-:S00]  /*0200*/  NOP ;  /* 0x0000000000007918 */ /* 0x000fc00000000000 */
[----:B------:R-:W-:-:S00]  /*0210*/  NOP ;  /* 0x0000000000007918 */ /* 0x000fc00000000000 */
[----:B------:R-:W-:-:S00]  /*0220*/  NOP ;  /* 0x0000000000007918 */ /* 0x000fc00000000000 */
[----:B------:R-:W-:-:S00]  /*0230*/  NOP ;  /* 0x0000000000007918 */ /* 0x000fc00000000000 */
[----:B------:R-:W-:-:S00]  /*0240*/  NOP ;  /* 0x0000000000007918 */ /* 0x000fc00000000000 */
[----:B------:R-:W-:-:S00]  /*0250*/  NOP ;  /* 0x0000000000007918 */ /* 0x000fc00000000000 */
[----:B------:R-:W-:-:S00]  /*0260*/  NOP ;  /* 0x0000000000007918 */ /* 0x000fc00000000000 */
[----:B------:R-:W-:-:S00]  /*0270*/  NOP ;  /* 0x0000000000007918 */ /* 0x000fc00000000000 */
.L_x_1:


//--------------------- .nv.shared._Z9globalMaxPiiS_ --------------------------
	.section	.nv.shared._Z9globalMaxPiiS_,"aw",@nobits
	.sectionflags	@""
	.align	4
.nv.shared._Z9globalMaxPiiS_:
	.zero		1028


//--------------------- .nv.shared.reserved.0     --------------------------
	.section	.nv.shared.reserved.0,"aw",@nobits
	.weak		__nv_reservedSMEM_offset_0_alias
	.size		__nv_reservedSMEM_offset_0_alias, 0, 64
	.other		__nv_reservedSMEM_offset_0_alias,@"STO_CUDA_RESERVED_SHARED STV_DEFAULT"
__nv_reservedSMEM_offset_0_alias:
	.zero		0
	.zero		64


//--------------------- .nv.constant0._Z9globalMaxPiiS_ --------------------------
	.section	.nv.constant0._Z9globalMaxPiiS_,"a",@progbits
	.sectionflags	@""
	.align	4
.nv.constant0._Z9globalMaxPiiS_:
	.zero		920


//--------------------- SYMBOLS --------------------------

	.type		.nv.reservedSmem.offset0,@object
	.size		.nv.reservedSmem.offset0,0x4
	.type		.nv.reservedSmem.cap,@object
	.size		.nv.reservedSmem.cap,0x4
